	.headerflags	@"EF_CUDA_TEXMODE_UNIFIED EF_CUDA_64BIT_ADDRESS EF_CUDA_ACCELERATORS EF_CUDA_SM90 EF_CUDA_VIRTUAL_SM(EF_CUDA_SM90)"
	.elftype	@"ET_EXEC"


//--------------------- .nv.info                  --------------------------
	.section	.nv.info,"",@"SHT_CUDA_INFO"
	.align	4


	//----- nvinfo : EIATTR_REGCOUNT
	.align		4
        /*0000*/ 	.byte	0x04, 0x2f
        /*0002*/ 	.short	(.L_3 - .L_2)
	.align		4
.L_2:
        /*0004*/ 	.word	index@(triton_poi_fused__native_batch_norm_legit_no_training_mul_softplus_tanh_11)
        /*0008*/ 	.word	0x00000012


	//----- nvinfo : EIATTR_MIN_STACK_SIZE
	.align		4
.L_3:
        /*000c*/ 	.byte	0x04, 0x12
        /*000e*/ 	.short	(.L_5 - .L_4)
	.align		4
.L_4:
        /*0010*/ 	.word	index@(triton_poi_fused__native_batch_norm_legit_no_training_mul_softplus_tanh_11)
        /*0014*/ 	.word	0x00000000


	//----- nvinfo : EIATTR_FRAME_SIZE
	.align		4
.L_5:
        /*0018*/ 	.byte	0x04, 0x11
        /*001a*/ 	.short	(.L_7 - .L_6)
	.align		4
.L_6:
        /*001c*/ 	.word	index@(triton_poi_fused__native_batch_norm_legit_no_training_mul_softplus_tanh_11)
        /*0020*/ 	.word	0x00000000


	//----- nvinfo : EIATTR_MIN_STACK_SIZE
	.align		4
.L_7:
        /*0024*/ 	.byte	0x04, 0x12
        /*0026*/ 	.short	(.L_9 - .L_8)
	.align		4
.L_8:
        /*0028*/ 	.word	index@(triton_poi_fused__native_batch_norm_legit_no_training_mul_softplus_tanh_11)
        /*002c*/ 	.word	0x00000000
.L_9:


//--------------------- .nv.info.triton_poi_fused__native_batch_norm_legit_no_training_mul_softplus_tanh_11 --------------------------
	.section	.nv.info.triton_poi_fused__native_batch_norm_legit_no_training_mul_softplus_tanh_11,"",@"SHT_CUDA_INFO"
	.sectionflags	@""
	.align	4


	//----- nvinfo : EIATTR_CUDA_API_VERSION
	.align		4
        /*0000*/ 	.byte	0x04, 0x37
        /*0002*/ 	.short	(.L_11 - .L_10)
.L_10:
        /*0004*/ 	.word	0x0000007c


	//----- nvinfo : EIATTR_KPARAM_INFO
	.align		4
.L_11:
        /*0008*/ 	.byte	0x04, 0x17
        /*000a*/ 	.short	(.L_13 - .L_12)
.L_12:
        /*000c*/ 	.word	0x00000000
        /*0010*/ 	.short	0x0006
        /*0012*/ 	.short	0x0030
        /*0014*/ 	.byte	0x00, 0xf0, 0x11, 0x00


	//----- nvinfo : EIATTR_KPARAM_INFO
	.align		4
.L_13:
        /*0018*/ 	.byte	0x04, 0x17
        /*001a*/ 	.short	(.L_15 - .L_14)
.L_14:
        /*001c*/ 	.word	0x00000000
        /*0020*/ 	.short	0x0005
        /*0022*/ 	.short	0x0028
        /*0024*/ 	.byte	0x00, 0xf4, 0x21, 0x00


	//----- nvinfo : EIATTR_KPARAM_INFO
	.align		4
.L_15:
        /*0028*/ 	.byte	0x04, 0x17
        /*002a*/ 	.short	(.L_17 - .L_16)
.L_16:
        /*002c*/ 	.word	0x00000000
        /*0030*/ 	.short	0x0004
        /*0032*/ 	.short	0x0020
        /*0034*/ 	.byte	0x00, 0xf4, 0x21, 0x00


	//----- nvinfo : EIATTR_KPARAM_INFO
	.align		4
.L_17:
        /*0038*/ 	.byte	0x04, 0x17
        /*003a*/ 	.short	(.L_19 - .L_18)
.L_18:
        /*003c*/ 	.word	0x00000000
        /*0040*/ 	.short	0x0003
        /*0042*/ 	.short	0x0018
        /*0044*/ 	.byte	0x00, 0xf4, 0x21, 0x00


	//----- nvinfo : EIATTR_KPARAM_INFO
	.align		4
.L_19:
        /*0048*/ 	.byte	0x04, 0x17
        /*004a*/ 	.short	(.L_21 - .L_20)
.L_20:
        /*004c*/ 	.word	0x00000000
        /*0050*/ 	.short	0x0002
        /*0052*/ 	.short	0x0010
        /*0054*/ 	.byte	0x00, 0xf4, 0x21, 0x00


	//----- nvinfo : EIATTR_KPARAM_INFO
	.align		4
.L_21:
        /*0058*/ 	.byte	0x04, 0x17
        /*005a*/ 	.short	(.L_23 - .L_22)
.L_22:
        /*005c*/ 	.word	0x00000000
        /*0060*/ 	.short	0x0001
        /*0062*/ 	.short	0x0008
        /*0064*/ 	.byte	0x00, 0xf4, 0x21, 0x00


	//----- nvinfo : EIATTR_KPARAM_INFO
	.align		4
.L_23:
        /*0068*/ 	.byte	0x04, 0x17
        /*006a*/ 	.short	(.L_25 - .L_24)
.L_24:
        /*006c*/ 	.word	0x00000000
        /*0070*/ 	.short	0x0000
        /*0072*/ 	.short	0x0000
        /*0074*/ 	.byte	0x00, 0xf4, 0x21, 0x00


	//----- nvinfo : EIATTR_SPARSE_MMA_MASK
	.align		4
.L_25:
        /*0078*/ 	.byte	0x03, 0x50
        /*007a*/ 	.short	0x0000


	//----- nvinfo : EIATTR_MAXREG_COUNT
	.align		4
        /*007c*/ 	.byte	0x03, 0x1b
        /*007e*/ 	.short	0x00ff


	//----- nvinfo : EIATTR_EXIT_INSTR_OFFSETS
	.align		4
        /*0080*/ 	.byte	0x04, 0x1c
        /*0082*/ 	.short	(.L_27 - .L_26)


	//   ....[0]....
.L_26:
        /*0084*/ 	.word	0x00000b20


	//----- nvinfo : EIATTR_REQNTID
	.align		4
.L_27:
        /*0088*/ 	.byte	0x04, 0x10
        /*008a*/ 	.short	(.L_29 - .L_28)
.L_28:
        /*008c*/ 	.word	0x00000100
        /*0090*/ 	.word	0x00000001
        /*0094*/ 	.word	0x00000001


	//----- nvinfo : EIATTR_CRS_STACK_SIZE
	.align		4
.L_29:
        /*0098*/ 	.byte	0x04, 0x1e
        /*009a*/ 	.short	(.L_31 - .L_30)
.L_30:
        /*009c*/ 	.word	0x00000000


	//----- nvinfo : EIATTR_CBANK_PARAM_SIZE
	.align		4
.L_31:
        /*00a0*/ 	.byte	0x03, 0x19
        /*00a2*/ 	.short	0x0034


	//----- nvinfo : EIATTR_PARAM_CBANK
	.align		4
        /*00a4*/ 	.byte	0x04, 0x0a
        /*00a6*/ 	.short	(.L_33 - .L_32)
	.align		4
.L_32:
        /*00a8*/ 	.word	index@(.nv.constant0.triton_poi_fused__native_batch_norm_legit_no_training_mul_softplus_tanh_11)
        /*00ac*/ 	.short	0x0210
        /*00ae*/ 	.short	0x0034


	//----- nvinfo : EIATTR_SW_WAR
	.align		4
.L_33:
        /*00b0*/ 	.byte	0x04, 0x36
        /*00b2*/ 	.short	(.L_35 - .L_34)
.L_34:
        /*00b4*/ 	.word	0x00000008
.L_35:


//--------------------- .nv.callgraph             --------------------------
	.section	.nv.callgraph,"",@"SHT_CUDA_CALLGRAPH"
	.align	4
	.sectionentsize	8
	.align		4
        /*0000*/ 	.word	0x00000000
	.align		4
        /*0004*/ 	.word	0xffffffff
	.align		4
        /*0008*/ 	.word	0x00000000
	.align		4
        /*000c*/ 	.word	0xfffffffe
	.align		4
        /*0010*/ 	.word	0x00000000
	.align		4
        /*0014*/ 	.word	0xfffffffd
	.align		4
        /*0018*/ 	.word	0x00000000
	.align		4
        /*001c*/ 	.word	0xfffffffc


//--------------------- .nv.constant4             --------------------------
	.section	.nv.constant4,"a",@progbits
	.align	8
	.align		8
.nv.constant4:
        /*0000*/ 	.dword	_$_str
	.align		8
        /*0008*/ 	.dword	_$_str_$_2


//--------------------- .text.triton_poi_fused__native_batch_norm_legit_no_training_mul_softplus_tanh_11 --------------------------
	.section	.text.triton_poi_fused__native_batch_norm_legit_no_training_mul_softplus_tanh_11,"ax",@progbits
	.align	128
        .global         triton_poi_fused__native_batch_norm_legit_no_training_mul_softplus_tanh_11
        .type           triton_poi_fused__native_batch_norm_legit_no_training_mul_softplus_tanh_11,@function
        .size           triton_poi_fused__native_batch_norm_legit_no_training_mul_softplus_tanh_11,(.L_x_11 - triton_poi_fused__native_batch_norm_legit_no_training_mul_softplus_tanh_11)
        .other          triton_poi_fused__native_batch_norm_legit_no_training_mul_softplus_tanh_11,@"STO_CUDA_ENTRY STV_DEFAULT"
triton_poi_fused__native_batch_norm_legit_no_training_mul_softplus_tanh_11:
.text.triton_poi_fused__native_batch_norm_legit_no_training_mul_softplus_tanh_11:
[----:B------:R-:W0:Y:S01]  /*0000*/  LDC R1, c[0x0][0x28] ;  /* 0x00000a00ff017b82 */ /* 0x000e220000000800 */
[----:B------:R-:W1:Y:S07]  /*0010*/  S2R R0, SR_TID.X ;  /* 0x0000000000007919 */ /* 0x000e6e0000002100 */
[----:B------:R-:W2:Y:S01]  /*0020*/  LDC.64 R4, c[0x0][0x228] ;  /* 0x00008a00ff047b82 */ /* 0x000ea20000000a00 */
[----:B------:R-:W-:Y:S01]  /*0030*/  ULDC.64 UR4, c[0x0][0x208] ;  /* 0x0000820000047ab9 */ /* 0x000fe20000000a00 */
[----:B------:R-:W3:Y:S06]  /*0040*/  S2R R7, SR_CTAID.X ;  /* 0x0000000000077919 */ /* 0x000eec0000002500 */
[----:B------:R-:W4:Y:S08]  /*0050*/  LDC.64 R8, c[0x0][0x220] ;  /* 0x00008800ff087b82 */ /* 0x000f300000000a00 */
[----:B------:R-:W5:Y:S08]  /*0060*/  LDC.64 R10, c[0x0][0x230] ;  /* 0x00008c00ff0a7b82 */ /* 0x000f700000000a00 */
[----:B------:R-:W5:Y:S01]  /*0070*/  LDC.64 R12, c[0x0][0x238] ;  /* 0x00008e00ff0c7b82 */ /* 0x000f620000000a00 */
[----:B-1----:R-:W-:-:S02]  /*0080*/  SHF.L.U32 R0, R0, 0x1, RZ ;  /* 0x0000000100007819 */ /* 0x002fc400000006ff */
[----:B---3--:R-:W-:Y:S02]  /*0090*/  SHF.R.S32.HI R3, RZ, 0x16, R7 ;  /* 0x00000016ff037819 */ /* 0x008fe40000011407 */
[----:B------:R-:W-:Y:S02]  /*00a0*/  LOP3.LUT R0, R0, 0x1fe, RZ, 0xc0, !PT ;  /* 0x000001fe00007812 */ /* 0x000fe400078ec0ff */
[----:B------:R-:W-:Y:S02]  /*00b0*/  SGXT R3, R3, 0x1 ;  /* 0x000000010303781a */ /* 0x000fe40000000200 */
[----:B------:R-:W-:Y:S02]  /*00c0*/  LEA R2, R7, R0, 0x9 ;  /* 0x0000000007027211 */ /* 0x000fe400078e48ff */
[----:B------:R-:W1:Y:S02]  /*00d0*/  LDC.64 R6, c[0x0][0x218] ;  /* 0x00008600ff067b82 */ /* 0x000e640000000a00 */
[----:B------:R-:W-:-:S04]  /*00e0*/  LEA.HI R3, R3, R2, RZ, 0x5 ;  /* 0x0000000203037211 */ /* 0x000fc800078f28ff */
[----:B------:R-:W-:-:S04]  /*00f0*/  LOP3.LUT R3, R3, 0xffffffe0, RZ, 0xc0, !PT ;  /* 0xffffffe003037812 */ /* 0x000fc800078ec0ff */
[----:B------:R-:W-:-:S05]  /*0100*/  IADD3 R3, R2, -R3, RZ ;  /* 0x8000000302037210 */ /* 0x000fca0007ffe0ff */
[----:B--2---:R-:W-:-:S06]  /*0110*/  IMAD.WIDE R4, R3, 0x4, R4 ;  /* 0x0000000403047825 */ /* 0x004fcc00078e0204 */
[----:B------:R-:W2:Y:S01]  /*0120*/  LDG.E.EL.64 R4, desc[UR4][R4.64] ;  /* 0x0000000404047981 */ /* 0x000ea2000c2e1b00 */
[----:B----4-:R-:W-:-:S04]  /*0130*/  IMAD.WIDE R8, R3, 0x4, R8 ;  /* 0x0000000403087825 */ /* 0x010fc800078e0208 */
[----:B-1----:R-:W-:Y:S02]  /*0140*/  IMAD.WIDE R6, R2, 0x4, R6 ;  /* 0x0000000402067825 */ /* 0x002fe400078e0206 */
[----:B------:R-:W3:Y:S02]  /*0150*/  LDG.E.EL.64 R8, desc[UR4][R8.64] ;  /* 0x0000000408087981 */ /* 0x000ee4000c2e1b00 */
[C---:B-----5:R-:W-:Y:S02]  /*0160*/  IMAD.WIDE R10, R3.reuse, 0x4, R10 ;  /* 0x00000004030a7825 */ /* 0x060fe400078e020a */
[----:B------:R-:W3:Y:S02]  /*0170*/  LDG.E.64 R6, desc[UR4][R6.64] ;  /* 0x0000000406067981 */ /* 0x000ee4000c1e1b00 */
[----:B0-----:R-:W-:Y:S02]  /*0180*/  IMAD.WIDE R12, R3, 0x4, R12 ;  /* 0x00000004030c7825 */ /* 0x001fe400078e020c */
[----:B------:R-:W4:Y:S04]  /*0190*/  LDG.E.EL.64 R10, desc[UR4][R10.64] ;  /* 0x000000040a0a7981 */ /* 0x000f28000c2e1b00 */
[----:B------:R-:W4:Y:S01]  /*01a0*/  LDG.E.EL.64 R12, desc[UR4][R12.64] ;  /* 0x000000040c0c7981 */ /* 0x000f22000c2e1b00 */
[----:B------:R-:W-:Y:S01]  /*01b0*/  HFMA2.MMA R0, -RZ, RZ, 1.625, 0 ;  /* 0x3e800000ff007435 */ /* 0x000fe200000001ff */
[----:B------:R-:W-:Y:S01]  /*01c0*/  BSSY B0, `(.L_x_0) ;  /* 0x0000057000007945 */ /* 0x000fe20003800000 */
[----:B--2---:R-:W-:Y:S01]  /*01d0*/  FADD R4, R4, 9.9999997473787516356e-06 ;  /* 0x3727c5ac04047421 */ /* 0x004fe20000000000 */
[----:B------:R-:W-:-:S03]  /*01e0*/  FADD R5, R5, 9.9999997473787516356e-06 ;  /* 0x3727c5ac05057421 */ /* 0x000fc60000000000 */
[----:B------:R-:W0:Y:S08]  /*01f0*/  MUFU.SQRT R3, R4 ;  /* 0x0000000400037308 */ /* 0x000e300000002000 */
[----:B------:R-:W1:Y:S01]  /*0200*/  MUFU.SQRT R14, R5 ;  /* 0x00000005000e7308 */ /* 0x000e620000002000 */
[C---:B0-----:R-:W-:Y:S02]  /*0210*/  FSETP.GT.AND P0, PT, R3.reuse, 8.50705917302346158658e+37, PT ;  /* 0x7e8000000300780b */ /* 0x041fe40003f04000 */
[----:B------:R-:W-:-:S02]  /*0220*/  FSETP.GEU.AND P2, PT, R3, 1.175494350822287508e-38, PT ;  /* 0x008000000300780b */ /* 0x000fc40003f4e000 */
[C---:B-1----:R-:W-:Y:S02]  /*0230*/  FSETP.GT.AND P1, PT, R14.reuse, 8.50705917302346158658e+37, PT ;  /* 0x7e8000000e00780b */ /* 0x042fe40003f24000 */
[----:B------:R-:W-:-:S07]  /*0240*/  FSETP.GEU.AND P3, PT, R14, 1.175494350822287508e-38, PT ;  /* 0x008000000e00780b */ /* 0x000fce0003f6e000 */
[----:B------:R-:W-:-:S04]  /*0250*/  @P0 FMUL R3, R3, 0.25 ;  /* 0x3e80000003030820 */ /* 0x000fc80000400000 */
[----:B------:R-:W-:Y:S01]  /*0260*/  @!P2 FMUL R3, R3, 16777216 ;  /* 0x4b8000000303a820 */ /* 0x000fe20000400000 */
[----:B------:R-:W-:-:S04]  /*0270*/  @P1 FMUL R14, R14, 0.25 ;  /* 0x3e8000000e0e1820 */ /* 0x000fc80000400000 */
[----:B------:R-:W-:Y:S01]  /*0280*/  @!P3 FMUL R14, R14, 16777216 ;  /* 0x4b8000000e0eb820 */ /* 0x000fe20000400000 */
[----:B------:R-:W0:Y:S01]  /*0290*/  MUFU.RCP R3, R3 ;  /* 0x0000000300037308 */ /* 0x000e220000001000 */
[----:B------:R-:W-:-:S07]  /*02a0*/  FSEL R4, R0, 1, P0 ;  /* 0x3f80000000047808 */ /* 0x000fce0000000000 */
[----:B------:R-:W1:Y:S01]  /*02b0*/  MUFU.RCP R14, R14 ;  /* 0x0000000e000e7308 */ /* 0x000e620000001000 */
[----:B------:R-:W-:Y:S01]  /*02c0*/  FSEL R15, R0, 1, P1 ;  /* 0x3f800000000f7808 */ /* 0x000fe20000800000 */
[----:B------:R-:W-:Y:S01]  /*02d0*/  @!P2 FMUL R4, R4, 16777216 ;  /* 0x4b8000000404a820 */ /* 0x000fe20000400000 */
[----:B---3--:R-:W-:-:S03]  /*02e0*/  FADD R6, R6, -R8 ;  /* 0x8000000806067221 */ /* 0x008fc60000000000 */
[----:B------:R-:W-:Y:S01]  /*02f0*/  @!P3 FMUL R15, R15, 16777216 ;  /* 0x4b8000000f0fb820 */ /* 0x000fe20000400000 */
[----:B0-----:R-:W-:Y:S01]  /*0300*/  FMUL R5, R3, R4 ;  /* 0x0000000403057220 */ /* 0x001fe20000400000 */
[----:B------:R-:W-:-:S03]  /*0310*/  FADD R7, R7, -R9 ;  /* 0x8000000907077221 */ /* 0x000fc60000000000 */
[----:B------:R-:W-:Y:S01]  /*0320*/  FMUL R5, R6, R5 ;  /* 0x0000000506057220 */ /* 0x000fe20000400000 */
[----:B-1----:R-:W-:-:S03]  /*0330*/  FMUL R4, R14, R15 ;  /* 0x0000000f0e047220 */ /* 0x002fc60000400000 */
[----:B----4-:R-:W-:Y:S01]  /*0340*/  FFMA R10, R10, R5, R12 ;  /* 0x000000050a0a7223 */ /* 0x010fe2000000000c */
[----:B------:R-:W-:-:S03]  /*0350*/  FMUL R4, R7, R4 ;  /* 0x0000000407047220 */ /* 0x000fc60000400000 */
[----:B------:R-:W-:Y:S01]  /*0360*/  FMUL R5, R10, 1.4426950216293334961 ;  /* 0x3fb8aa3b0a057820 */ /* 0x000fe20000400000 */
[----:B------:R-:W-:-:S04]  /*0370*/  FFMA R11, R11, R4, R13 ;  /* 0x000000040b0b7223 */ /* 0x000fc8000000000d */
[----:B------:R-:W-:Y:S01]  /*0380*/  FMUL R7, R11, 1.4426950216293334961 ;  /* 0x3fb8aa3b0b077820 */ /* 0x000fe20000400000 */
[----:B------:R-:W-:-:S04]  /*0390*/  FSETP.GEU.AND P0, PT, R5, -126, PT ;  /* 0xc2fc00000500780b */ /* 0x000fc80003f0e000 */
[----:B------:R-:W-:-:S09]  /*03a0*/  FSETP.GEU.AND P1, PT, R7, -126, PT ;  /* 0xc2fc00000700780b */ /* 0x000fd20003f2e000 */
[----:B------:R-:W-:-:S04]  /*03b0*/  @!P0 FMUL R5, R5, 0.5 ;  /* 0x3f00000005058820 */ /* 0x000fc80000400000 */
[----:B------:R-:W-:Y:S01]  /*03c0*/  @!P1 FMUL R7, R7, 0.5 ;  /* 0x3f00000007079820 */ /* 0x000fe20000400000 */
[----:B------:R-:W0:Y:S08]  /*03d0*/  MUFU.EX2 R3, R5 ;  /* 0x0000000500037308 */ /* 0x000e300000000800 */
[----:B------:R-:W1:Y:S01]  /*03e0*/  MUFU.EX2 R4, R7 ;  /* 0x0000000700047308 */ /* 0x000e620000000800 */
[----:B0-----:R-:W-:-:S04]  /*03f0*/  @!P0 FMUL R3, R3, R3 ;  /* 0x0000000303038220 */ /* 0x001fc80000400000 */
[----:B------:R-:W-:Y:S01]  /*0400*/  FADD.FTZ.RZ R6, R3, 1 ;  /* 0x3f80000003067421 */ /* 0x000fe2000001c000 */
[----:B-1----:R-:W-:-:S04]  /*0410*/  @!P1 FMUL R4, R4, R4 ;  /* 0x0000000404049220 */ /* 0x002fc80000400000 */
[----:B------:R-:W-:Y:S01]  /*0420*/  IADD3 R6, R6, -0x3f400000, RZ ;  /* 0xc0c0000006067810 */ /* 0x000fe20007ffe0ff */
[----:B------:R-:W-:-:S03]  /*0430*/  FADD.FTZ.RZ R8, R4, 1 ;  /* 0x3f80000004087421 */ /* 0x000fc6000001c000 */
[----:B------:R-:W-:Y:S02]  /*0440*/  LOP3.LUT R6, R6, 0xff800000, RZ, 0xc0, !PT ;  /* 0xff80000006067812 */ /* 0x000fe400078ec0ff */
[----:B------:R-:W-:Y:S02]  /*0450*/  IADD3 R8, R8, -0x3f400000, RZ ;  /* 0xc0c0000008087810 */ /* 0x000fe40007ffe0ff */
[----:B------:R-:W-:Y:S02]  /*0460*/  IADD3 R9, -R6, 0x40800000, RZ ;  /* 0x4080000006097810 */ /* 0x000fe40007ffe1ff */
[----:B------:R-:W-:-:S04]  /*0470*/  LOP3.LUT R5, R8, 0xff800000, RZ, 0xc0, !PT ;  /* 0xff80000008057812 */ /* 0x000fc800078ec0ff */
[----:B------:R-:W-:Y:S01]  /*0480*/  IADD3 R13, -R5, 0x40800000, RZ ;  /* 0x40800000050d7810 */ /* 0x000fe20007ffe1ff */
[-C--:B------:R-:W-:Y:S01]  /*0490*/  FFMA.FTZ R7, R9, R0.reuse, -1 ;  /* 0xbf80000009077423 */ /* 0x080fe20000010000 */
[----:B------:R-:W-:Y:S02]  /*04a0*/  IADD3 R8, R3, -R6, RZ ;  /* 0x8000000603087210 */ /* 0x000fe40007ffe0ff */
[----:B------:R-:W-:Y:S01]  /*04b0*/  IADD3 R9, R4, -R5, RZ ;  /* 0x8000000504097210 */ /* 0x000fe20007ffe0ff */
[----:B------:R-:W-:Y:S01]  /*04c0*/  FFMA.FTZ R0, R13, R0, -1 ;  /* 0xbf8000000d007423 */ /* 0x000fe20000010000 */
[----:B------:R-:W-:Y:S01]  /*04d0*/  MOV R12, 0x3d39bf78 ;  /* 0x3d39bf78000c7802 */ /* 0x000fe20000000f00 */
[----:B------:R-:W-:Y:S02]  /*04e0*/  FADD R7, R8, R7 ;  /* 0x0000000708077221 */ /* 0x000fe40000000000 */
[----:B------:R-:W-:Y:S02]  /*04f0*/  FADD R0, R9, R0 ;  /* 0x0000000009007221 */ /* 0x000fe40000000000 */
[----:B------:R-:W-:-:S02]  /*0500*/  FFMA.FTZ R8, R7, -R12, 0.10546888411045074463 ;  /* 0x3dd8001207087423 */ /* 0x000fc4000001080c */
[C---:B------:R-:W-:Y:S02]  /*0510*/  FFMA.FTZ R9, R0.reuse, -R12, 0.10546888411045074463 ;  /* 0x3dd8001200097423 */ /* 0x040fe4000001080c */
[C---:B------:R-:W-:Y:S02]  /*0520*/  FFMA.FTZ R8, R7.reuse, R8, -0.13229703903198242188 ;  /* 0xbe0778e007087423 */ /* 0x040fe40000010008 */
[C---:B------:R-:W-:Y:S02]  /*0530*/  FFMA.FTZ R9, R0.reuse, R9, -0.13229703903198242188 ;  /* 0xbe0778e000097423 */ /* 0x040fe40000010009 */
[C---:B------:R-:W-:Y:S02]  /*0540*/  FFMA.FTZ R8, R7.reuse, R8, 0.14491446316242218018 ;  /* 0x3e14647507087423 */ /* 0x040fe40000010008 */
[----:B------:R-:W-:Y:S02]  /*0550*/  FFMA.FTZ R9, R0, R9, 0.14491446316242218018 ;  /* 0x3e14647500097423 */ /* 0x000fe40000010009 */
[----:B------:R-:W-:-:S02]  /*0560*/  FFMA.FTZ R8, R7, R8, -0.16641564667224884033 ;  /* 0xbe2a68dd07087423 */ /* 0x000fc40000010008 */
[C---:B------:R-:W-:Y:S02]  /*0570*/  FFMA.FTZ R9, R0.reuse, R9, -0.16641564667224884033 ;  /* 0xbe2a68dd00097423 */ /* 0x040fe40000010009 */
[C---:B------:R-:W-:Y:S02]  /*0580*/  FFMA.FTZ R8, R7.reuse, R8, 0.19988867640495300293 ;  /* 0x3e4caf9e07087423 */ /* 0x040fe40000010008 */
[C---:B------:R-:W-:Y:S02]  /*0590*/  FFMA.FTZ R9, R0.reuse, R9, 0.19988867640495300293 ;  /* 0x3e4caf9e00097423 */ /* 0x040fe40000010009 */
[----:B------:R-:W-:Y:S02]  /*05a0*/  FFMA.FTZ R8, R7, R8, -0.25000196695327758789 ;  /* 0xbe80004207087423 */ /* 0x000fe40000010008 */
[----:B------:R-:W-:Y:S01]  /*05b0*/  FFMA.FTZ R9, R0, R9, -0.25000196695327758789 ;  /* 0xbe80004200097423 */ /* 0x000fe20000010009 */
[----:B------:R-:W-:Y:S01]  /*05c0*/  ISETP.GE.U32.AND P2, PT, R3, 0x7f800000, PT ;  /* 0x7f8000000300780c */ /* 0x000fe20003f46070 */
[----:B------:R-:W-:-:S02]  /*05d0*/  FFMA.FTZ R8, R7, R8, 0.33333510160446166992 ;  /* 0x3eaaaae607087423 */ /* 0x000fc40000010008 */
[C---:B------:R-:W-:Y:S02]  /*05e0*/  FFMA.FTZ R9, R0.reuse, R9, 0.33333510160446166992 ;  /* 0x3eaaaae600097423 */ /* 0x040fe40000010009 */
[C---:B------:R-:W-:Y:S02]  /*05f0*/  FFMA.FTZ R8, R7.reuse, R8, -0.5 ;  /* 0xbf00000007087423 */ /* 0x040fe40000010008 */
[C---:B------:R-:W-:Y:S01]  /*0600*/  FFMA.FTZ R9, R0.reuse, R9, -0.5 ;  /* 0xbf00000000097423 */ /* 0x040fe20000010009 */
[----:B------:R-:W-:Y:S01]  /*0610*/  I2FP.F32.S32 R5, R5 ;  /* 0x0000000500057245 */ /* 0x000fe20000201400 */
[C---:B------:R-:W-:Y:S01]  /*0620*/  FMUL R8, R7.reuse, R8 ;  /* 0x0000000807087220 */ /* 0x040fe20000400000 */
[----:B------:R-:W-:Y:S01]  /*0630*/  I2FP.F32.S32 R6, R6 ;  /* 0x0000000600067245 */ /* 0x000fe20000201400 */
[C---:B------:R-:W-:Y:S02]  /*0640*/  FMUL R9, R0.reuse, R9 ;  /* 0x0000000900097220 */ /* 0x040fe40000400000 */
[----:B------:R-:W-:Y:S01]  /*0650*/  FFMA.FTZ R7, R7, R8, R7 ;  /* 0x0000000807077223 */ /* 0x000fe20000010007 */
[----:B------:R-:W-:Y:S01]  /*0660*/  FMUL R5, R5, 1.1920928955078125e-07 ;  /* 0x3400000005057820 */ /* 0x000fe20000400000 */
[----:B------:R-:W-:Y:S01]  /*0670*/  FFMA.FTZ R0, R0, R9, R0 ;  /* 0x0000000900007223 */ /* 0x000fe20000010000 */
[----:B------:R-:W-:Y:S01]  /*0680*/  FMUL R6, R6, 1.1920928955078125e-07 ;  /* 0x3400000006067820 */ /* 0x000fe20000400000 */
[----:B------:R-:W-:-:S02]  /*0690*/  FSETP.GT.AND P0, PT, R10, 20, PT ;  /* 0x41a000000a00780b */ /* 0x000fc40003f04000 */
[----:B------:R-:W-:Y:S01]  /*06a0*/  ISETP.GE.U32.AND P1, PT, R4, 0x7f800000, PT ;  /* 0x7f8000000400780c */ /* 0x000fe20003f26070 */
[----:B------:R-:W-:Y:S01]  /*06b0*/  FFMA.FTZ R0, R5, 0.69314718246459960938, R0 ;  /* 0x3f31721805007823 */ /* 0x000fe20000010000 */
[----:B------:R-:W-:Y:S01]  /*06c0*/  FFMA.FTZ R7, R6, 0.69314718246459960938, R7 ;  /* 0x3f31721806077823 */ /* 0x000fe20000010007 */
[----:B------:R-:W-:Y:S10]  /*06d0*/  @!P2 BRA `(.L_x_1) ;  /* 0x000000000014a947 */ /* 0x000ff40003800000 */
[C---:B------:R-:W-:Y:S02]  /*06e0*/  ISETP.GE.AND P2, PT, R3.reuse, -0x407fffff, PT ;  /* 0xbf8000010300780c */ /* 0x040fe40003f46270 */
[----:B------:R-:W-:-:S11]  /*06f0*/  FSETP.NEU.AND P3, PT, R3, RZ, PT ;  /* 0x000000ff0300720b */ /* 0x000fd60003f6d000 */
[----:B------:R-:W-:-:S05]  /*0700*/  @P2 MOV R6, 0x7f800000 ;  /* 0x7f80000000062802 */ /* 0x000fca0000000f00 */
[----:B------:R-:W-:-:S05]  /*0710*/  @P2 FFMA.FTZ R7, R3, R6, +INF ;  /* 0x7f80000003072423 */ /* 0x000fca0000010006 */
[----:B------:R-:W-:-:S07]  /*0720*/  FSEL R7, R7, -RZ, P3 ;  /* 0x800000ff07077208 */ /* 0x000fce0001800000 */
.L_x_1:
[----:B------:R-:W-:Y:S05]  /*0730*/  BSYNC B0 ;  /* 0x0000000000007941 */ /* 0x000fea0003800000 */
.L_x_0:
[----:B------:R-:W-:Y:S04]  /*0740*/  BSSY B0, `(.L_x_2) ;  /* 0x0000007000007945 */ /* 0x000fe80003800000 */
[----:B------:R-:W-:Y:S05]  /*0750*/  @!P1 BRA `(.L_x_3) ;  /* 0x0000000000149947 */ /* 0x000fea0003800000 */
[C---:B------:R-:W-:Y:S02]  /*0760*/  ISETP.GE.AND P1, PT, R4.reuse, -0x407fffff, PT ;  /* 0xbf8000010400780c */ /* 0x040fe40003f26270 */
[----:B------:R-:W-:-:S11]  /*0770*/  FSETP.NEU.AND P2, PT, R4, RZ, PT ;  /* 0x000000ff0400720b */ /* 0x000fd60003f4d000 */
[----:B------:R-:W-:-:S05]  /*0780*/  @P1 MOV R3, 0x7f800000 ;  /* 0x7f80000000031802 */ /* 0x000fca0000000f00 */
[----:B------:R-:W-:-:S05]  /*0790*/  @P1 FFMA.FTZ R0, R4, R3, +INF ;  /* 0x7f80000004001423 */ /* 0x000fca0000010003 */
[----:B------:R-:W-:-:S07]  /*07a0*/  FSEL R0, R0, -RZ, P2 ;  /* 0x800000ff00007208 */ /* 0x000fce0001000000 */
.L_x_3:
[----:B------:R-:W-:Y:S05]  /*07b0*/  BSYNC B0 ;  /* 0x0000000000007941 */ /* 0x000fea0003800000 */
.L_x_2:
[----:B------:R-:W-:Y:S01]  /*07c0*/  FSEL R7, R10, R7, P0 ;  /* 0x000000070a077208 */ /* 0x000fe20000000000 */
[----:B------:R-:W-:Y:S01]  /*07d0*/  BSSY B0, `(.L_x_4) ;  /* 0x0000017000007945 */ /* 0x000fe20003800000 */
[----:B------:R-:W-:-:S03]  /*07e0*/  FSETP.GT.AND P0, PT, R11, 20, PT ;  /* 0x41a000000b00780b */ /* 0x000fc60003f04000 */
[----:B------:R-:W-:Y:S01]  /*07f0*/  FADD.FTZ R6, |R7|, -RZ ;  /* 0x800000ff07067221 */ /* 0x000fe20000010200 */
[----:B------:R-:W-:-:S04]  /*0800*/  FSEL R3, R11, R0, P0 ;  /* 0x000000000b037208 */ /* 0x000fc80000000000 */
[----:B------:R-:W-:-:S13]  /*0810*/  FSETP.GE.AND P1, PT, R6, 0.60000002384185791016, PT ;  /* 0x3f19999a0600780b */ /* 0x000fda0003f26000 */
[----:B------:R-:W-:Y:S05]  /*0820*/  @!P1 BRA `(.L_x_5) ;  /* 0x0000000000289947 */ /* 0x000fea0003800000 */
[C---:B------:R-:W-:Y:S01]  /*0830*/  FMUL R0, R6.reuse, 2.8853900432586669922 ;  /* 0x4038aa3b06007820 */ /* 0x040fe20000400000 */
[----:B------:R-:W-:Y:S01]  /*0840*/  HFMA2.MMA R5, -RZ, RZ, 1.875, 0 ;  /* 0x3f800000ff057435 */ /* 0x000fe200000001ff */
[----:B------:R-:W-:-:S04]  /*0850*/  FSETP.GE.AND P0, PT, R6, 9.010913848876953125, PT ;  /* 0x41102cb40600780b */ /* 0x000fc80003f06000 */
[----:B------:R-:W0:Y:S02]  /*0860*/  MUFU.EX2 R0, R0 ;  /* 0x0000000000007308 */ /* 0x000e240000000800 */
[----:B0-----:R-:W-:-:S06]  /*0870*/  FADD R4, R0, 1 ;  /* 0x3f80000000047421 */ /* 0x001fcc0000000000 */
[----:B------:R-:W0:Y:S02]  /*0880*/  MUFU.RCP R4, R4 ;  /* 0x0000000400047308 */ /* 0x000e240000001000 */
[----:B0-----:R-:W-:-:S05]  /*0890*/  FFMA.FTZ R5, R4, -2, R5 ;  /* 0xc000000004057823 */ /* 0x001fca0000010005 */
[----:B------:R-:W-:-:S04]  /*08a0*/  FSEL R5, R5, 1, !P0 ;  /* 0x3f80000005057808 */ /* 0x000fc80004000000 */
[----:B------:R-:W-:Y:S01]  /*08b0*/  LOP3.LUT R5, R5, 0x80000000, R7, 0xf8, !PT ;  /* 0x8000000005057812 */ /* 0x000fe200078ef807 */
[----:B------:R-:W-:Y:S06]  /*08c0*/  BRA `(.L_x_6) ;  /* 0x00000000001c7947 */ /* 0x000fec0003800000 */
.L_x_5:
[----:B------:R-:W-:Y:S01]  /*08d0*/  MOV R0, 0x3c80f082 ;  /* 0x3c80f08200007802 */ /* 0x000fe20000000f00 */
[----:B------:R-:W-:-:S04]  /*08e0*/  FMUL R5, R7, R7 ;  /* 0x0000000707057220 */ /* 0x000fc80000400000 */
[----:B------:R-:W-:-:S04]  /*08f0*/  FFMA.FTZ R0, R5, R0, -0.052303962409496307373 ;  /* 0xbd563cae05007423 */ /* 0x000fc80000010000 */
[----:B------:R-:W-:-:S04]  /*0900*/  FFMA.FTZ R0, R5, R0, 0.1331529766321182251 ;  /* 0x3e08594105007423 */ /* 0x000fc80000010000 */
[----:B------:R-:W-:-:S04]  /*0910*/  FFMA.FTZ R0, R5, R0, -0.33332768082618713379 ;  /* 0xbeaaa9ed05007423 */ /* 0x000fc80000010000 */
[----:B------:R-:W-:-:S04]  /*0920*/  FFMA.FTZ R0, R5, R0, RZ ;  /* 0x0000000005007223 */ /* 0x000fc800000100ff */
[----:B------:R-:W-:-:S07]  /*0930*/  FFMA.FTZ R5, R7, R0, R7 ;  /* 0x0000000007057223 */ /* 0x000fce0000010007 */
.L_x_6:
[----:B------:R-:W-:Y:S05]  /*0940*/  BSYNC B0 ;  /* 0x0000000000007941 */ /* 0x000fea0003800000 */
.L_x_4:
[----:B------:R-:W-:Y:S01]  /*0950*/  FADD.FTZ R8, |R3|, -RZ ;  /* 0x800000ff03087221 */ /* 0x000fe20000010200 */
[----:B------:R-:W-:Y:S01]  /*0960*/  BSSY B0, `(.L_x_7) ;  /* 0x0000015000007945 */ /* 0x000fe20003800000 */
[----:B------:R-:W-:-:S03]  /*0970*/  SHF.R.S32.HI R9, RZ, 0x1f, R2 ;  /* 0x0000001fff097819 */ /* 0x000fc60000011402 */
        /* <DEDUP_REMOVED lines=12> */
.L_x_8:
[----:B------:R-:W-:Y:S01]  /*0a40*/  MOV R0, 0x3c80f082 ;  /* 0x3c80f08200007802 */ /* 0x000fe20000000f00 */
[----:B------:R-:W-:-:S04]  /*0a50*/  FMUL R7, R3, R3 ;  /* 0x0000000303077220 */ /* 0x000fc80000400000 */
[----:B------:R-:W-:-:S04]  /*0a60*/  FFMA.FTZ R0, R7, R0, -0.052303962409496307373 ;  /* 0xbd563cae07007423 */ /* 0x000fc80000010000 */
[----:B------:R-:W-:-:S04]  /*0a70*/  FFMA.FTZ R0, R7, R0, 0.1331529766321182251 ;  /* 0x3e08594107007423 */ /* 0x000fc80000010000 */
[----:B------:R-:W-:-:S04]  /*0a80*/  FFMA.FTZ R0, R7, R0, -0.33332768082618713379 ;  /* 0xbeaaa9ed07007423 */ /* 0x000fc80000010000 */
[----:B------:R-:W-:-:S04]  /*0a90*/  FFMA.FTZ R0, R7, R0, RZ ;  /* 0x0000000007007223 */ /* 0x000fc800000100ff */
[----:B------:R-:W-:-:S07]  /*0aa0*/  FFMA.FTZ R0, R3, R0, R3 ;  /* 0x0000000003007223 */ /* 0x000fce0000010003 */
.L_x_9:
[----:B------:R-:W-:Y:S05]  /*0ab0*/  BSYNC B0 ;  /* 0x0000000000007941 */ /* 0x000fea0003800000 */
.L_x_7:
[----:B------:R-:W-:Y:S01]  /*0ac0*/  ULDC.64 UR6, c[0x0][0x210] ;  /* 0x0000840000067ab9 */ /* 0x000fe20000000a00 */
[----:B------:R-:W-:Y:S01]  /*0ad0*/  FMUL R10, R10, R5 ;  /* 0x000000050a0a7220 */ /* 0x000fe20000400000 */
[----:B------:R-:W-:Y:S01]  /*0ae0*/  LEA R4, P0, R2, UR6, 0x2 ;  /* 0x0000000602047c11 */ /* 0x000fe2000f8010ff */
[----:B------:R-:W-:-:S03]  /*0af0*/  FMUL R11, R11, R0 ;  /* 0x000000000b0b7220 */ /* 0x000fc60000400000 */
[----:B------:R-:W-:-:S05]  /*0b00*/  LEA.HI.X R5, R2, UR7, R9, 0x2, P0 ;  /* 0x0000000702057c11 */ /* 0x000fca00080f1409 */
[----:B------:R-:W-:Y:S01]  /*0b10*/  STG.E.64 desc[UR4][R4.64], R10 ;  /* 0x0000000a04007986 */ /* 0x000fe2000c101b04 */
[----:B------:R-:W-:Y:S05]  /*0b20*/  EXIT ;  /* 0x000000000000794d */ /* 0x000fea0003800000 */
.L_x_10:
[----:B------:R-:W-:-:S00]  /*0b30*/  BRA `(.L_x_10) ;  /* 0xfffffffc00fc7947 */ /* 0x000fc0000383ffff */
[----:B------:R-:W-:-:S00]  /*0b40*/  NOP ;  /* 0x0000000000007918 */ /* 0x000fc00000000000 */
        /* <DEDUP_REMOVED lines=11> */
.L_x_11:


//--------------------- .nv.global.init           --------------------------
	.section	.nv.global.init,"aw",@progbits
.nv.global.init:
	.type		_$_str,@object
	.size		_$_str,(_$_str_$_2 - _$_str)
_$_str:
        /*0000*/ 	.byte	0x5f, 0x5f, 0x43, 0x55, 0x44, 0x41, 0x5f, 0x46, 0x54, 0x5a, 0x00
	.type		_$_str_$_2,@object
	.size		_$_str_$_2,(.L_1 - _$_str_$_2)
_$_str_$_2:
        /*000b*/ 	.byte	0x5f, 0x5f, 0x43, 0x55, 0x44, 0x41, 0x5f, 0x50, 0x52, 0x45, 0x43, 0x5f, 0x53, 0x51, 0x52, 0x54
        /*001b*/ 	.byte	0x00
.L_1:


//--------------------- .nv.constant0.triton_poi_fused__native_batch_norm_legit_no_training_mul_softplus_tanh_11 --------------------------
	.section	.nv.constant0.triton_poi_fused__native_batch_norm_legit_no_training_mul_softplus_tanh_11,"a",@progbits
	.sectionflags	@""
	.align	4
.nv.constant0.triton_poi_fused__native_batch_norm_legit_no_training_mul_softplus_tanh_11:
	.zero		580
